	.headerflags	@"EF_CUDA_TEXMODE_UNIFIED EF_CUDA_64BIT_ADDRESS EF_CUDA_ACCELERATORS EF_CUDA_SM90 EF_CUDA_VIRTUAL_SM(EF_CUDA_SM90)"
	.elftype	@"ET_EXEC"


//--------------------- .nv.info                  --------------------------
	.section	.nv.info,"",@"SHT_CUDA_INFO"
	.align	4


	//----- nvinfo : EIATTR_REGCOUNT
	.align		4
        /*0000*/ 	.byte	0x04, 0x2f
        /*0002*/ 	.short	(.L_3 - .L_2)
	.align		4
.L_2:
        /*0004*/ 	.word	index@(triton_poi_fused__native_batch_norm_legit_no_training_hardtanh_hardtanh_backward_17)
        /*0008*/ 	.word	0x00000010


	//----- nvinfo : EIATTR_MIN_STACK_SIZE
	.align		4
.L_3:
        /*000c*/ 	.byte	0x04, 0x12
        /*000e*/ 	.short	(.L_5 - .L_4)
	.align		4
.L_4:
        /*0010*/ 	.word	index@(triton_poi_fused__native_batch_norm_legit_no_training_hardtanh_hardtanh_backward_17)
        /*0014*/ 	.word	0x00000000


	//----- nvinfo : EIATTR_FRAME_SIZE
	.align		4
.L_5:
        /*0018*/ 	.byte	0x04, 0x11
        /*001a*/ 	.short	(.L_7 - .L_6)
	.align		4
.L_6:
        /*001c*/ 	.word	index@(triton_poi_fused__native_batch_norm_legit_no_training_hardtanh_hardtanh_backward_17)
        /*0020*/ 	.word	0x00000000


	//----- nvinfo : EIATTR_MIN_STACK_SIZE
	.align		4
.L_7:
        /*0024*/ 	.byte	0x04, 0x12
        /*0026*/ 	.short	(.L_9 - .L_8)
	.align		4
.L_8:
        /*0028*/ 	.word	index@(triton_poi_fused__native_batch_norm_legit_no_training_hardtanh_hardtanh_backward_17)
        /*002c*/ 	.word	0x00000000
.L_9:


//--------------------- .nv.info.triton_poi_fused__native_batch_norm_legit_no_training_hardtanh_hardtanh_backward_17 --------------------------
	.section	.nv.info.triton_poi_fused__native_batch_norm_legit_no_training_hardtanh_hardtanh_backward_17,"",@"SHT_CUDA_INFO"
	.sectionflags	@""
	.align	4


	//----- nvinfo : EIATTR_CUDA_API_VERSION
	.align		4
        /*0000*/ 	.byte	0x04, 0x37
        /*0002*/ 	.short	(.L_11 - .L_10)
.L_10:
        /*0004*/ 	.word	0x0000007c


	//----- nvinfo : EIATTR_KPARAM_INFO
	.align		4
.L_11:
        /*0008*/ 	.byte	0x04, 0x17
        /*000a*/ 	.short	(.L_13 - .L_12)
.L_12:
        /*000c*/ 	.word	0x00000000
        /*0010*/ 	.short	0x0007
        /*0012*/ 	.short	0x0038
        /*0014*/ 	.byte	0x00, 0xf0, 0x11, 0x00


	//----- nvinfo : EIATTR_KPARAM_INFO
	.align		4
.L_13:
        /*0018*/ 	.byte	0x04, 0x17
        /*001a*/ 	.short	(.L_15 - .L_14)
.L_14:
        /*001c*/ 	.word	0x00000000
        /*0020*/ 	.short	0x0006
        /*0022*/ 	.short	0x0030
        /*0024*/ 	.byte	0x00, 0xf4, 0x21, 0x00


	//----- nvinfo : EIATTR_KPARAM_INFO
	.align		4
.L_15:
        /*0028*/ 	.byte	0x04, 0x17
        /*002a*/ 	.short	(.L_17 - .L_16)
.L_16:
        /*002c*/ 	.word	0x00000000
        /*0030*/ 	.short	0x0005
        /*0032*/ 	.short	0x0028
        /*0034*/ 	.byte	0x00, 0xf4, 0x21, 0x00


	//----- nvinfo : EIATTR_KPARAM_INFO
	.align		4
.L_17:
        /*0038*/ 	.byte	0x04, 0x17
        /*003a*/ 	.short	(.L_19 - .L_18)
.L_18:
        /*003c*/ 	.word	0x00000000
        /*0040*/ 	.short	0x0004
        /*0042*/ 	.short	0x0020
        /*0044*/ 	.byte	0x00, 0xf4, 0x21, 0x00


	//----- nvinfo : EIATTR_KPARAM_INFO
	.align		4
.L_19:
        /*0048*/ 	.byte	0x04, 0x17
        /*004a*/ 	.short	(.L_21 - .L_20)
.L_20:
        /*004c*/ 	.word	0x00000000
        /*0050*/ 	.short	0x0003
        /*0052*/ 	.short	0x0018
        /*0054*/ 	.byte	0x00, 0xf4, 0x21, 0x00


	//----- nvinfo : EIATTR_KPARAM_INFO
	.align		4
.L_21:
        /*0058*/ 	.byte	0x04, 0x17
        /*005a*/ 	.short	(.L_23 - .L_22)
.L_22:
        /*005c*/ 	.word	0x00000000
        /*0060*/ 	.short	0x0002
        /*0062*/ 	.short	0x0010
        /*0064*/ 	.byte	0x00, 0xf4, 0x21, 0x00


	//----- nvinfo : EIATTR_KPARAM_INFO
	.align		4
.L_23:
        /*0068*/ 	.byte	0x04, 0x17
        /*006a*/ 	.short	(.L_25 - .L_24)
.L_24:
        /*006c*/ 	.word	0x00000000
        /*0070*/ 	.short	0x0001
        /*0072*/ 	.short	0x0008
        /*0074*/ 	.byte	0x00, 0xf4, 0x21, 0x00


	//----- nvinfo : EIATTR_KPARAM_INFO
	.align		4
.L_25:
        /*0078*/ 	.byte	0x04, 0x17
        /*007a*/ 	.short	(.L_27 - .L_26)
.L_26:
        /*007c*/ 	.word	0x00000000
        /*0080*/ 	.short	0x0000
        /*0082*/ 	.short	0x0000
        /*0084*/ 	.byte	0x00, 0xf4, 0x21, 0x00


	//----- nvinfo : EIATTR_SPARSE_MMA_MASK
	.align		4
.L_27:
        /*0088*/ 	.byte	0x03, 0x50
        /*008a*/ 	.short	0x0000


	//----- nvinfo : EIATTR_MAXREG_COUNT
	.align		4
        /*008c*/ 	.byte	0x03, 0x1b
        /*008e*/ 	.short	0x00ff


	//----- nvinfo : EIATTR_EXIT_INSTR_OFFSETS
	.align		4
        /*0090*/ 	.byte	0x04, 0x1c
        /*0092*/ 	.short	(.L_29 - .L_28)


	//   ....[0]....
.L_28:
        /*0094*/ 	.word	0x00000450


	//----- nvinfo : EIATTR_REQNTID
	.align		4
.L_29:
        /*0098*/ 	.byte	0x04, 0x10
        /*009a*/ 	.short	(.L_31 - .L_30)
.L_30:
        /*009c*/ 	.word	0x00000100
        /*00a0*/ 	.word	0x00000001
        /*00a4*/ 	.word	0x00000001


	//----- nvinfo : EIATTR_CBANK_PARAM_SIZE
	.align		4
.L_31:
        /*00a8*/ 	.byte	0x03, 0x19
        /*00aa*/ 	.short	0x003c


	//----- nvinfo : EIATTR_PARAM_CBANK
	.align		4
        /*00ac*/ 	.byte	0x04, 0x0a
        /*00ae*/ 	.short	(.L_33 - .L_32)
	.align		4
.L_32:
        /*00b0*/ 	.word	index@(.nv.constant0.triton_poi_fused__native_batch_norm_legit_no_training_hardtanh_hardtanh_backward_17)
        /*00b4*/ 	.short	0x0210
        /*00b6*/ 	.short	0x003c


	//----- nvinfo : EIATTR_SW_WAR
	.align		4
.L_33:
        /*00b8*/ 	.byte	0x04, 0x36
        /*00ba*/ 	.short	(.L_35 - .L_34)
.L_34:
        /*00bc*/ 	.word	0x00000008
.L_35:


//--------------------- .nv.callgraph             --------------------------
	.section	.nv.callgraph,"",@"SHT_CUDA_CALLGRAPH"
	.align	4
	.sectionentsize	8
	.align		4
        /*0000*/ 	.word	0x00000000
	.align		4
        /*0004*/ 	.word	0xffffffff
	.align		4
        /*0008*/ 	.word	0x00000000
	.align		4
        /*000c*/ 	.word	0xfffffffe
	.align		4
        /*0010*/ 	.word	0x00000000
	.align		4
        /*0014*/ 	.word	0xfffffffd
	.align		4
        /*0018*/ 	.word	0x00000000
	.align		4
        /*001c*/ 	.word	0xfffffffc


//--------------------- .nv.constant4             --------------------------
	.section	.nv.constant4,"a",@progbits
	.align	8
	.align		8
.nv.constant4:
        /*0000*/ 	.dword	_$_str
	.align		8
        /*0008*/ 	.dword	_$_str_$_2


//--------------------- .text.triton_poi_fused__native_batch_norm_legit_no_training_hardtanh_hardtanh_backward_17 --------------------------
	.section	.text.triton_poi_fused__native_batch_norm_legit_no_training_hardtanh_hardtanh_backward_17,"ax",@progbits
	.align	128
        .global         triton_poi_fused__native_batch_norm_legit_no_training_hardtanh_hardtanh_backward_17
        .type           triton_poi_fused__native_batch_norm_legit_no_training_hardtanh_hardtanh_backward_17,@function
        .size           triton_poi_fused__native_batch_norm_legit_no_training_hardtanh_hardtanh_backward_17,(.L_x_1 - triton_poi_fused__native_batch_norm_legit_no_training_hardtanh_hardtanh_backward_17)
        .other          triton_poi_fused__native_batch_norm_legit_no_training_hardtanh_hardtanh_backward_17,@"STO_CUDA_ENTRY STV_DEFAULT"
triton_poi_fused__native_batch_norm_legit_no_training_hardtanh_hardtanh_backward_17:
.text.triton_poi_fused__native_batch_norm_legit_no_training_hardtanh_hardtanh_backward_17:
[----:B------:R-:W-:Y:S01]  /*0000*/  LDC R1, c[0x0][0x28] ;  /* 0x00000a00ff017b82 */ /* 0x000fe20000000800 */
[----:B------:R-:W1:Y:S07]  /*0010*/  S2R R0, SR_TID.X ;  /* 0x0000000000007919 */ /* 0x000e6e0000002100 */
[----:B------:R-:W2:Y:S01]  /*0020*/  LDC.64 R6, c[0x0][0x220] ;  /* 0x00008800ff067b82 */ /* 0x000ea20000000a00 */
[----:B------:R-:W-:Y:S01]  /*0030*/  ULDC.64 UR4, c[0x0][0x208] ;  /* 0x0000820000047ab9 */ /* 0x000fe20000000a00 */
[----:B------:R-:W3:Y:S06]  /*0040*/  S2R R5, SR_CTAID.X ;  /* 0x0000000000057919 */ /* 0x000eec0000002500 */
[----:B------:R-:W4:Y:S08]  /*0050*/  LDC.64 R8, c[0x0][0x228] ;  /* 0x00008a00ff087b82 */ /* 0x000f300000000a00 */
[----:B------:R-:W5:Y:S01]  /*0060*/  LDC.64 R10, c[0x0][0x230] ;  /* 0x00008c00ff0a7b82 */ /* 0x000f620000000a00 */
[----:B------:R-:W-:Y:S01]  /*0070*/  IMAD.MOV.U32 R12, RZ, RZ, 0x3e800000 ;  /* 0x3e800000ff0c7424 */ /* 0x000fe200078e00ff */
[----:B------:R-:W-:Y:S01]  /*0080*/  ULDC.64 UR6, c[0x0][0x240] ;  /* 0x0000900000067ab9 */ /* 0x000fe20000000a00 */
[----:B-1----:R-:W-:Y:S01]  /*0090*/  IMAD.SHL.U32 R0, R0, 0x2, RZ ;  /* 0x0000000200007824 */ /* 0x002fe200078e00ff */
[----:B---3--:R-:W-:-:S04]  /*00a0*/  SHF.R.S32.HI R3, RZ, 0x16, R5 ;  /* 0x00000016ff037819 */ /* 0x008fc80000011405 */
[----:B------:R-:W-:Y:S02]  /*00b0*/  LOP3.LUT R0, R0, 0x1fe, RZ, 0xc0, !PT ;  /* 0x000001fe00007812 */ /* 0x000fe400078ec0ff */
[----:B------:R-:W-:-:S03]  /*00c0*/  SGXT R3, R3, 0x1 ;  /* 0x000000010303781a */ /* 0x000fc60000000200 */
[----:B------:R-:W-:-:S05]  /*00d0*/  IMAD R0, R5, 0x200, R0 ;  /* 0x0000020005007824 */ /* 0x000fca00078e0200 */
[----:B------:R-:W-:-:S04]  /*00e0*/  LEA.HI R3, R3, R0, RZ, 0xa ;  /* 0x0000000003037211 */ /* 0x000fc800078f50ff */
[----:B------:R-:W-:-:S05]  /*00f0*/  SHF.R.S32.HI R3, RZ, 0xa, R3 ;  /* 0x0000000aff037819 */ /* 0x000fca0000011403 */
[----:B------:R-:W-:-:S05]  /*0100*/  IMAD.HI R2, R3, 0x2aaaaaab, RZ ;  /* 0x2aaaaaab03027827 */ /* 0x000fca00078e02ff */
[----:B------:R-:W-:-:S04]  /*0110*/  SHF.R.U32.HI R5, RZ, 0x1f, R2 ;  /* 0x0000001fff057819 */ /* 0x000fc80000011602 */
[----:B------:R-:W-:Y:S02]  /*0120*/  LEA.HI R2, R2, R5, RZ, 0x1c ;  /* 0x0000000502027211 */ /* 0x000fe400078fe0ff */
[----:B------:R-:W1:Y:S03]  /*0130*/  LDC.64 R4, c[0x0][0x218] ;  /* 0x00008600ff047b82 */ /* 0x000e660000000a00 */
[----:B------:R-:W-:-:S04]  /*0140*/  IMAD R13, R2, -0x60, R3 ;  /* 0xffffffa0020d7824 */ /* 0x000fc800078e0203 */
[C---:B--2---:R-:W-:Y:S01]  /*0150*/  IMAD.WIDE R6, R13.reuse, 0x4, R6 ;  /* 0x000000040d067825 */ /* 0x044fe200078e0206 */
[----:B------:R-:W2:Y:S05]  /*0160*/  LDC.64 R2, c[0x0][0x210] ;  /* 0x00008400ff027b82 */ /* 0x000eaa0000000a00 */
[----:B------:R-:W3:Y:S01]  /*0170*/  LDG.E.EL R6, desc[UR4][R6.64] ;  /* 0x0000000406067981 */ /* 0x000ee2000c2e1900 */
[----:B----4-:R-:W-:-:S04]  /*0180*/  IMAD.WIDE R8, R13, 0x4, R8 ;  /* 0x000000040d087825 */ /* 0x010fc800078e0208 */
[C---:B-----5:R-:W-:Y:S02]  /*0190*/  IMAD.WIDE R10, R13.reuse, 0x4, R10 ;  /* 0x000000040d0a7825 */ /* 0x060fe400078e020a */
[----:B------:R-:W4:Y:S02]  /*01a0*/  LDG.E.EL R8, desc[UR4][R8.64] ;  /* 0x0000000408087981 */ /* 0x000f24000c2e1900 */
[----:B-1----:R-:W-:Y:S02]  /*01b0*/  IMAD.WIDE R4, R13, 0x4, R4 ;  /* 0x000000040d047825 */ /* 0x002fe400078e0204 */
[----:B------:R-:W4:Y:S04]  /*01c0*/  LDG.E.EL R11, desc[UR4][R10.64] ;  /* 0x000000040a0b7981 */ /* 0x000f28000c2e1900 */
[----:B------:R-:W5:Y:S01]  /*01d0*/  LDG.E.EL R4, desc[UR4][R4.64] ;  /* 0x0000000404047981 */ /* 0x000f62000c2e1900 */
[----:B--2---:R-:W-:-:S06]  /*01e0*/  IMAD.WIDE R2, R0, 0x4, R2 ;  /* 0x0000000400027825 */ /* 0x004fcc00078e0202 */
[----:B------:R-:W5:Y:S01]  /*01f0*/  LDG.E.64 R2, desc[UR4][R2.64] ;  /* 0x0000000402027981 */ /* 0x000f62000c1e1b00 */
[----:B---3--:R-:W-:-:S04]  /*0200*/  FADD R6, R6, 9.9999997473787516356e-06 ;  /* 0x3727c5ac06067421 */ /* 0x008fc80000000000 */
[----:B------:R-:W1:Y:S02]  /*0210*/  MUFU.SQRT R7, R6 ;  /* 0x0000000600077308 */ /* 0x000e640000002000 */
[C---:B-1----:R-:W-:Y:S02]  /*0220*/  FSETP.GT.AND P0, PT, R7.reuse, 8.50705917302346158658e+37, PT ;  /* 0x7e8000000700780b */ /* 0x042fe40003f04000 */
[----:B------:R-:W-:-:S11]  /*0230*/  FSETP.GEU.AND P1, PT, R7, 1.175494350822287508e-38, PT ;  /* 0x008000000700780b */ /* 0x000fd60003f2e000 */
[----:B------:R-:W-:-:S04]  /*0240*/  @P0 FMUL R7, R7, 0.25 ;  /* 0x3e80000007070820 */ /* 0x000fc80000400000 */
[----:B------:R-:W-:-:S06]  /*0250*/  @!P1 FMUL R7, R7, 16777216 ;  /* 0x4b80000007079820 */ /* 0x000fcc0000400000 */
[----:B------:R-:W1:Y:S01]  /*0260*/  MUFU.RCP R7, R7 ;  /* 0x0000000700077308 */ /* 0x000e620000001000 */
[----:B------:R-:W-:Y:S01]  /*0270*/  FSEL R12, R12, 1, P0 ;  /* 0x3f8000000c0c7808 */ /* 0x000fe20000000000 */
[----:B-----5:R-:W-:-:S04]  /*0280*/  FADD R5, R2, -R4 ;  /* 0x8000000402057221 */ /* 0x020fc80000000000 */
[----:B------:R-:W-:Y:S01]  /*0290*/  @!P1 FMUL R12, R12, 16777216 ;  /* 0x4b8000000c0c9820 */ /* 0x000fe20000400000 */
[----:B------:R-:W-:Y:S02]  /*02a0*/  FADD R4, R3, -R4 ;  /* 0x8000000403047221 */ /* 0x000fe40000000000 */
[----:B------:R-:W2:Y:S01]  /*02b0*/  LDC.64 R2, c[0x0][0x238] ;  /* 0x00008e00ff027b82 */ /* 0x000ea20000000a00 */
[----:B-1----:R-:W-:-:S04]  /*02c0*/  FMUL R12, R7, R12 ;  /* 0x0000000c070c7220 */ /* 0x002fc80000400000 */
[-C--:B------:R-:W-:Y:S01]  /*02d0*/  FMUL R5, R5, R12.reuse ;  /* 0x0000000c05057220 */ /* 0x080fe20000400000 */
[----:B------:R-:W-:-:S03]  /*02e0*/  FMUL R4, R4, R12 ;  /* 0x0000000c04047220 */ /* 0x000fc60000400000 */
[C-C-:B----4-:R-:W-:Y:S01]  /*02f0*/  FFMA R5, R8.reuse, R5, R11.reuse ;  /* 0x0000000508057223 */ /* 0x150fe2000000000b */
[----:B------:R-:W-:-:S04]  /*0300*/  FFMA R4, R8, R4, R11 ;  /* 0x0000000408047223 */ /* 0x000fc8000000000b */
[C---:B------:R-:W-:Y:S02]  /*0310*/  FSETP.GTU.AND P0, PT, R5.reuse, RZ, PT ;  /* 0x000000ff0500720b */ /* 0x040fe40003f0c000 */
[C---:B------:R-:W-:Y:S02]  /*0320*/  FSETP.GTU.AND P1, PT, R4.reuse, RZ, PT ;  /* 0x000000ff0400720b */ /* 0x040fe40003f2c000 */
[----:B------:R-:W-:Y:S02]  /*0330*/  FSEL R6, R5, RZ, P0 ;  /* 0x000000ff05067208 */ /* 0x000fe40000000000 */
[----:B------:R-:W-:Y:S02]  /*0340*/  FSEL R7, R4, RZ, P1 ;  /* 0x000000ff04077208 */ /* 0x000fe40000800000 */
[----:B------:R-:W-:Y:S02]  /*0350*/  FSETP.GEU.AND P3, PT, R6, 6, PT ;  /* 0x40c000000600780b */ /* 0x000fe40003f6e000 */
[----:B------:R-:W-:-:S02]  /*0360*/  FSETP.GEU.AND P2, PT, R7, 6, PT ;  /* 0x40c000000700780b */ /* 0x000fc40003f4e000 */
[----:B------:R-:W-:Y:S02]  /*0370*/  FSETP.GE.OR P0, PT, R5, 6, !P0 ;  /* 0x40c000000500780b */ /* 0x000fe40004706400 */
[----:B------:R-:W-:Y:S02]  /*0380*/  FSETP.GE.OR P1, PT, R4, 6, !P1 ;  /* 0x40c000000400780b */ /* 0x000fe40004f26400 */
[----:B------:R-:W-:Y:S02]  /*0390*/  FSETP.NAN.AND P4, PT, R6, R6, PT ;  /* 0x000000060600720b */ /* 0x000fe40003f88000 */
[----:B------:R-:W-:Y:S02]  /*03a0*/  FSETP.NAN.AND P5, PT, R7, R7, PT ;  /* 0x000000070700720b */ /* 0x000fe40003fa8000 */
[----:B------:R-:W-:Y:S02]  /*03b0*/  SEL R8, RZ, 0x1, !P0 ;  /* 0x00000001ff087807 */ /* 0x000fe40004000000 */
[----:B------:R-:W-:-:S02]  /*03c0*/  SEL R9, RZ, 0x100, !P1 ;  /* 0x00000100ff097807 */ /* 0x000fc40004800000 */
[----:B------:R-:W-:Y:S01]  /*03d0*/  IADD3 R4, P6, R0, UR6, RZ ;  /* 0x0000000600047c10 */ /* 0x000fe2000ffde0ff */
[----:B--2---:R-:W-:Y:S01]  /*03e0*/  IMAD.WIDE R2, R0, 0x4, R2 ;  /* 0x0000000400027825 */ /* 0x004fe200078e0202 */
[----:B------:R-:W-:Y:S02]  /*03f0*/  @P3 SEL R6, R6, 0x40c00000, P4 ;  /* 0x40c0000006063807 */ /* 0x000fe40002000000 */
[----:B------:R-:W-:Y:S01]  /*0400*/  @P2 SEL R7, R7, 0x40c00000, P5 ;  /* 0x40c0000007072807 */ /* 0x000fe20002800000 */
[----:B------:R-:W-:Y:S01]  /*0410*/  IMAD.IADD R9, R8, 0x1, R9 ;  /* 0x0000000108097824 */ /* 0x000fe200078e0209 */
[----:B------:R-:W-:-:S03]  /*0420*/  LEA.HI.X.SX32 R5, R0, UR7, 0x1, P6 ;  /* 0x0000000700057c11 */ /* 0x000fc6000b0f0eff */
[----:B------:R-:W-:Y:S04]  /*0430*/  STG.E.64 desc[UR4][R2.64], R6 ;  /* 0x0000000602007986 */ /* 0x000fe8000c101b04 */
[----:B------:R-:W-:Y:S01]  /*0440*/  STG.E.U16 desc[UR4][R4.64], R9 ;  /* 0x0000000904007986 */ /* 0x000fe2000c101504 */
[----:B------:R-:W-:Y:S05]  /*0450*/  EXIT ;  /* 0x000000000000794d */ /* 0x000fea0003800000 */
.L_x_0:
[----:B------:R-:W-:-:S00]  /*0460*/  BRA `(.L_x_0) ;  /* 0xfffffffc00fc7947 */ /* 0x000fc0000383ffff */
[----:B------:R-:W-:-:S00]  /*0470*/  NOP ;  /* 0x0000000000007918 */ /* 0x000fc00000000000 */
        /* <DEDUP_REMOVED lines=8> */
.L_x_1:


//--------------------- .nv.global.init           --------------------------
	.section	.nv.global.init,"aw",@progbits
.nv.global.init:
	.type		_$_str,@object
	.size		_$_str,(_$_str_$_2 - _$_str)
_$_str:
        /*0000*/ 	.byte	0x5f, 0x5f, 0x43, 0x55, 0x44, 0x41, 0x5f, 0x46, 0x54, 0x5a, 0x00
	.type		_$_str_$_2,@object
	.size		_$_str_$_2,(.L_1 - _$_str_$_2)
_$_str_$_2:
        /*000b*/ 	.byte	0x5f, 0x5f, 0x43, 0x55, 0x44, 0x41, 0x5f, 0x50, 0x52, 0x45, 0x43, 0x5f, 0x53, 0x51, 0x52, 0x54
        /*001b*/ 	.byte	0x00
.L_1:


//--------------------- .nv.constant0.triton_poi_fused__native_batch_norm_legit_no_training_hardtanh_hardtanh_backward_17 --------------------------
	.section	.nv.constant0.triton_poi_fused__native_batch_norm_legit_no_training_hardtanh_hardtanh_backward_17,"a",@progbits
	.sectionflags	@""
	.align	4
.nv.constant0.triton_poi_fused__native_batch_norm_legit_no_training_hardtanh_hardtanh_backward_17:
	.zero		588
